	.headerflags	@"EF_CUDA_TEXMODE_UNIFIED EF_CUDA_64BIT_ADDRESS EF_CUDA_SM86 EF_CUDA_VIRTUAL_SM(EF_CUDA_SM86)"
	.elftype	@"ET_EXEC"


//--------------------- .nv.info                  --------------------------
	.section	.nv.info,"",@"SHT_CUDA_INFO"
	.align	4


	//----- nvinfo : EIATTR_REGCOUNT
	.align		4
        /*0000*/ 	.byte	0x04, 0x2f
        /*0002*/ 	.short	(.L_1 - .L_0)
	.align		4
.L_0:
        /*0004*/ 	.word	index@(triton_poi_fused__scaled_dot_product_efficient_attention_clone_2)
        /*0008*/ 	.word	0x0000000c


	//----- nvinfo : EIATTR_MIN_STACK_SIZE
	.align		4
.L_1:
        /*000c*/ 	.byte	0x04, 0x12
        /*000e*/ 	.short	(.L_3 - .L_2)
	.align		4
.L_2:
        /*0010*/ 	.word	index@(triton_poi_fused__scaled_dot_product_efficient_attention_clone_2)
        /*0014*/ 	.word	0x00000000


	//----- nvinfo : EIATTR_FRAME_SIZE
	.align		4
.L_3:
        /*0018*/ 	.byte	0x04, 0x11
        /*001a*/ 	.short	(.L_5 - .L_4)
	.align		4
.L_4:
        /*001c*/ 	.word	index@(triton_poi_fused__scaled_dot_product_efficient_attention_clone_2)
        /*0020*/ 	.word	0x00000000


	//----- nvinfo : EIATTR_MIN_STACK_SIZE
	.align		4
.L_5:
        /*0024*/ 	.byte	0x04, 0x12
        /*0026*/ 	.short	(.L_7 - .L_6)
	.align		4
.L_6:
        /*0028*/ 	.word	index@(triton_poi_fused__scaled_dot_product_efficient_attention_clone_2)
        /*002c*/ 	.word	0x00000000
.L_7:


//--------------------- .nv.info.triton_poi_fused__scaled_dot_product_efficient_attention_clone_2 --------------------------
	.section	.nv.info.triton_poi_fused__scaled_dot_product_efficient_attention_clone_2,"",@"SHT_CUDA_INFO"
	.sectionflags	@""
	.align	4


	//----- nvinfo : EIATTR_CUDA_API_VERSION
	.align		4
        /*0000*/ 	.byte	0x04, 0x37
        /*0002*/ 	.short	(.L_9 - .L_8)
.L_8:
        /*0004*/ 	.word	0x0000007c


	//----- nvinfo : EIATTR_SW2861232_WAR
	.align		4
.L_9:
        /*0008*/ 	.byte	0x01, 0x35
	.zero		2


	//----- nvinfo : EIATTR_PARAM_CBANK
	.align		4
        /*000c*/ 	.byte	0x04, 0x0a
        /*000e*/ 	.short	(.L_11 - .L_10)
	.align		4
.L_10:
        /*0010*/ 	.word	index@(.nv.constant0.triton_poi_fused__scaled_dot_product_efficient_attention_clone_2)
        /*0014*/ 	.short	0x0160
        /*0016*/ 	.short	0x0028


	//----- nvinfo : EIATTR_CBANK_PARAM_SIZE
	.align		4
.L_11:
        /*0018*/ 	.byte	0x03, 0x19
        /*001a*/ 	.short	0x0028


	//----- nvinfo : EIATTR_KPARAM_INFO
	.align		4
        /*001c*/ 	.byte	0x04, 0x17
        /*001e*/ 	.short	(.L_13 - .L_12)
.L_12:
        /*0020*/ 	.word	0x00000000
        /*0024*/ 	.short	0x0004
        /*0026*/ 	.short	0x0020
        /*0028*/ 	.byte	0x00, 0xf4, 0x21, 0x00


	//----- nvinfo : EIATTR_KPARAM_INFO
	.align		4
.L_13:
        /*002c*/ 	.byte	0x04, 0x17
        /*002e*/ 	.short	(.L_15 - .L_14)
.L_14:
        /*0030*/ 	.word	0x00000000
        /*0034*/ 	.short	0x0003
        /*0036*/ 	.short	0x0018
        /*0038*/ 	.byte	0x00, 0xf0, 0x11, 0x00


	//----- nvinfo : EIATTR_KPARAM_INFO
	.align		4
.L_15:
        /*003c*/ 	.byte	0x04, 0x17
        /*003e*/ 	.short	(.L_17 - .L_16)
.L_16:
        /*0040*/ 	.word	0x00000000
        /*0044*/ 	.short	0x0002
        /*0046*/ 	.short	0x0010
        /*0048*/ 	.byte	0x00, 0xf4, 0x21, 0x00


	//----- nvinfo : EIATTR_KPARAM_INFO
	.align		4
.L_17:
        /*004c*/ 	.byte	0x04, 0x17
        /*004e*/ 	.short	(.L_19 - .L_18)
.L_18:
        /*0050*/ 	.word	0x00000000
        /*0054*/ 	.short	0x0001
        /*0056*/ 	.short	0x0008
        /*0058*/ 	.byte	0x00, 0xf4, 0x21, 0x00


	//----- nvinfo : EIATTR_KPARAM_INFO
	.align		4
.L_19:
        /*005c*/ 	.byte	0x04, 0x17
        /*005e*/ 	.short	(.L_21 - .L_20)
.L_20:
        /*0060*/ 	.word	0x00000000
        /*0064*/ 	.short	0x0000
        /*0066*/ 	.short	0x0000
        /*0068*/ 	.byte	0x00, 0xf4, 0x21, 0x00


	//----- nvinfo : EIATTR_MAXREG_COUNT
	.align		4
.L_21:
        /*006c*/ 	.byte	0x03, 0x1b
        /*006e*/ 	.short	0x00ff


	//----- nvinfo : EIATTR_EXIT_INSTR_OFFSETS
	.align		4
        /*0070*/ 	.byte	0x04, 0x1c
        /*0072*/ 	.short	(.L_23 - .L_22)


	//   ....[0]....
.L_22:
        /*0074*/ 	.word	0x000001f0


	//   ....[1]....
        /*0078*/ 	.word	0x00000210


	//----- nvinfo : EIATTR_REQNTID
	.align		4
.L_23:
        /*007c*/ 	.byte	0x04, 0x10
        /*007e*/ 	.short	(.L_25 - .L_24)
.L_24:
        /*0080*/ 	.word	0x00000080
        /*0084*/ 	.word	0x00000001
        /*0088*/ 	.word	0x00000001
.L_25:


//--------------------- .nv.callgraph             --------------------------
	.section	.nv.callgraph,"",@"SHT_CUDA_CALLGRAPH"
	.align	4
	.sectionentsize	8
	.align		4
        /*0000*/ 	.word	0x00000000
	.align		4
        /*0004*/ 	.word	0xffffffff
	.align		4
        /*0008*/ 	.word	0x00000000
	.align		4
        /*000c*/ 	.word	0xfffffffe
	.align		4
        /*0010*/ 	.word	0x00000000
	.align		4
        /*0014*/ 	.word	0xfffffffd
	.align		4
        /*0018*/ 	.word	0x00000000
	.align		4
        /*001c*/ 	.word	0xfffffffc


//--------------------- .nv.rel.action            --------------------------
	.section	.nv.rel.action,"",@"SHT_CUDA_RELOCINFO"
	.align	8
	.sectionentsize	8
        /*0000*/ 	.byte	0x73, 0x00, 0x00, 0x00, 0x00, 0x00, 0x00, 0x00, 0x00, 0x00, 0x00, 0x11, 0x25, 0x00, 0x05, 0x36


//--------------------- .nv.constant0.triton_poi_fused__scaled_dot_product_efficient_attention_clone_2 --------------------------
	.section	.nv.constant0.triton_poi_fused__scaled_dot_product_efficient_attention_clone_2,"a",@progbits
	.sectionflags	@""
	.align	4
.nv.constant0.triton_poi_fused__scaled_dot_product_efficient_attention_clone_2:
	.zero		392


//--------------------- .text.triton_poi_fused__scaled_dot_product_efficient_attention_clone_2 --------------------------
	.section	.text.triton_poi_fused__scaled_dot_product_efficient_attention_clone_2,"ax",@progbits
	.sectioninfo	@"SHI_REGISTERS=12"
	.align	128
        .global         triton_poi_fused__scaled_dot_product_efficient_attention_clone_2
        .type           triton_poi_fused__scaled_dot_product_efficient_attention_clone_2,@function
        .size           triton_poi_fused__scaled_dot_product_efficient_attention_clone_2,(.L_x_1 - triton_poi_fused__scaled_dot_product_efficient_attention_clone_2)
        .other          triton_poi_fused__scaled_dot_product_efficient_attention_clone_2,@"STO_CUDA_ENTRY STV_DEFAULT"
triton_poi_fused__scaled_dot_product_efficient_attention_clone_2:
.text.triton_poi_fused__scaled_dot_product_efficient_attention_clone_2:
[----:B------:R-:W-:Y:S02]  /*0000*/  IMAD.MOV.U32 R1, RZ, RZ, c[0x0][0x28] ;  /* 0x00000a00ff017624 */ /* 0x000fe400078e00ff */
[----:B------:R-:W0:Y:S01]  /*0010*/  S2R R0, SR_TID.X ;  /* 0x0000000000007919 */ /* 0x000e220000002100 */
[----:B------:R-:W-:Y:S01]  /*0020*/  CS2R R8, SRZ ;  /* 0x0000000000087805 */ /* 0x000fe2000001ff00 */
[----:B------:R-:W-:Y:S02]  /*0030*/  ULDC.64 UR4, c[0x0][0x118] ;  /* 0x0000460000047ab9 */ /* 0x000fe40000000a00 */
[----:B------:R-:W1:Y:S01]  /*0040*/  S2R R5, SR_CTAID.X ;  /* 0x0000000000057919 */ /* 0x000e620000002500 */
[----:B0-----:R-:W-:Y:S01]  /*0050*/  IMAD.SHL.U32 R0, R0, 0x2, RZ ;  /* 0x0000000200007824 */ /* 0x001fe200078e00ff */
[----:B-1----:R-:W-:-:S04]  /*0060*/  SHF.R.S32.HI R3, RZ, 0x17, R5 ;  /* 0x00000017ff037819 */ /* 0x002fc80000011405 */
[----:B------:R-:W-:Y:S02]  /*0070*/  LOP3.LUT R0, R0, 0xfe, RZ, 0xc0, !PT ;  /* 0x000000fe00007812 */ /* 0x000fe400078ec0ff */
[----:B------:R-:W-:-:S03]  /*0080*/  SGXT R3, R3, 0x1 ;  /* 0x000000010303781a */ /* 0x000fc60000000200 */
[----:B------:R-:W-:-:S04]  /*0090*/  IMAD R0, R5, 0x100, R0 ;  /* 0x0000010005007824 */ /* 0x000fc800078e0200 */
[C---:B------:R-:W-:Y:S01]  /*00a0*/  IMAD.HI R6, R0.reuse, 0x3531dec1, RZ ;  /* 0x3531dec100067827 */ /* 0x040fe200078e02ff */
[----:B------:R-:W-:Y:S02]  /*00b0*/  LEA.HI R3, R3, R0, RZ, 0x6 ;  /* 0x0000000003037211 */ /* 0x000fe400078f30ff */
[----:B------:R-:W-:Y:S02]  /*00c0*/  ISETP.GE.AND P0, PT, R0, 0xe700, PT ;  /* 0x0000e7000000780c */ /* 0x000fe40003f06270 */
[----:B------:R-:W-:Y:S02]  /*00d0*/  SHF.R.S32.HI R2, RZ, 0x6, R3 ;  /* 0x00000006ff027819 */ /* 0x000fe40000011403 */
[----:B------:R-:W-:Y:S02]  /*00e0*/  SHF.R.U32.HI R7, RZ, 0x1f, R6 ;  /* 0x0000001fff077819 */ /* 0x000fe40000011606 */
[----:B------:R-:W-:Y:S01]  /*00f0*/  LOP3.LUT R3, R3, 0xffffffc0, RZ, 0xc0, !PT ;  /* 0xffffffc003037812 */ /* 0x000fe200078ec0ff */
[----:B------:R-:W-:Y:S01]  /*0100*/  IMAD.HI R4, R2, 0x3531dec1, RZ ;  /* 0x3531dec102047827 */ /* 0x000fe200078e02ff */
[----:B------:R-:W-:-:S02]  /*0110*/  LEA.HI.SX32 R6, R6, R7, 0x16 ;  /* 0x0000000706067211 */ /* 0x000fc400078fb2ff */
[----:B------:R-:W-:Y:S02]  /*0120*/  IADD3 R3, R0, -R3, RZ ;  /* 0x8000000300037210 */ /* 0x000fe40007ffe0ff */
[----:B------:R-:W-:Y:S02]  /*0130*/  SHF.R.U32.HI R5, RZ, 0x1f, R4 ;  /* 0x0000001fff057819 */ /* 0x000fe40000011604 */
[----:B------:R-:W-:Y:S01]  /*0140*/  MOV R7, 0x2 ;  /* 0x0000000200077802 */ /* 0x000fe20000000f00 */
[----:B------:R-:W-:Y:S01]  /*0150*/  IMAD R6, R6, 0x40, R3 ;  /* 0x0000004006067824 */ /* 0x000fe200078e0203 */
[----:B------:R-:W-:-:S05]  /*0160*/  LEA.HI R5, R4, R5, RZ, 0x1c ;  /* 0x0000000504057211 */ /* 0x000fca00078fe0ff */
[----:B------:R-:W-:-:S04]  /*0170*/  IMAD R5, R5, -0x4d, R2 ;  /* 0xffffffb305057824 */ /* 0x000fc800078e0202 */
[----:B------:R-:W-:Y:S02]  /*0180*/  IMAD R2, R5, 0x300, R6 ;  /* 0x0000030005027824 */ /* 0x000fe400078e0206 */
[----:B------:R-:W-:-:S04]  /*0190*/  IMAD.WIDE R4, R6, R7, c[0x0][0x168] ;  /* 0x00005a0006047625 */ /* 0x000fc800078e0207 */
[-C--:B------:R-:W-:Y:S01]  /*01a0*/  IMAD.WIDE R2, R2, R7.reuse, c[0x0][0x160] ;  /* 0x0000580002027625 */ /* 0x080fe200078e0207 */
[----:B------:R-:W2:Y:S04]  /*01b0*/  @!P0 LDG.E.EL R9, [R4.64] ;  /* 0x0000000404098981 */ /* 0x000ea8000c2e1900 */
[----:B------:R-:W2:Y:S01]  /*01c0*/  @!P0 LDG.E R8, [R2.64] ;  /* 0x0000000402088981 */ /* 0x000ea2000c1e1900 */
[----:B------:R-:W-:Y:S01]  /*01d0*/  IMAD.WIDE R6, R0, R7, c[0x0][0x170] ;  /* 0x00005c0000067625 */ /* 0x000fe200078e0207 */
[----:B--2---:R-:W-:Y:S01]  /*01e0*/  HFMA2.BF16_V2 R9, R8, 1, 1, R9 ;  /* 0x3f803f8008097831 */ /* 0x004fe20000200009 */
[----:B------:R-:W-:Y:S06]  /*01f0*/  @P0 EXIT ;  /* 0x000000000000094d */ /* 0x000fec0003800000 */
[----:B------:R-:W-:Y:S01]  /*0200*/  STG.E [R6.64], R9 ;  /* 0x0000000906007986 */ /* 0x000fe2000c101904 */
[----:B------:R-:W-:Y:S05]  /*0210*/  EXIT ;  /* 0x000000000000794d */ /* 0x000fea0003800000 */
.L_x_0:
[----:B------:R-:W-:-:S00]  /*0220*/  BRA `(.L_x_0) ;  /* 0xfffffff000007947 */ /* 0x000fc0000383ffff */
[----:B------:R-:W-:-:S00]  /*0230*/  NOP ;  /* 0x0000000000007918 */ /* 0x000fc00000000000 */
        /* <DEDUP_REMOVED lines=12> */
.L_x_1:
